	.headerflags	@"EF_CUDA_TEXMODE_UNIFIED EF_CUDA_64BIT_ADDRESS EF_CUDA_ACCELERATORS EF_CUDA_SM90 EF_CUDA_VIRTUAL_SM(EF_CUDA_SM90)"
	.elftype	@"ET_EXEC"


//--------------------- .nv.info                  --------------------------
	.section	.nv.info,"",@"SHT_CUDA_INFO"
	.align	4


	//----- nvinfo : EIATTR_REGCOUNT
	.align		4
        /*0000*/ 	.byte	0x04, 0x2f
        /*0002*/ 	.short	(.L_1 - .L_0)
	.align		4
.L_0:
        /*0004*/ 	.word	index@(triton_poi_fused_1)
        /*0008*/ 	.word	0x0000001e


	//----- nvinfo : EIATTR_MIN_STACK_SIZE
	.align		4
.L_1:
        /*000c*/ 	.byte	0x04, 0x12
        /*000e*/ 	.short	(.L_3 - .L_2)
	.align		4
.L_2:
        /*0010*/ 	.word	index@(triton_poi_fused_1)
        /*0014*/ 	.word	0x00000000


	//----- nvinfo : EIATTR_FRAME_SIZE
	.align		4
.L_3:
        /*0018*/ 	.byte	0x04, 0x11
        /*001a*/ 	.short	(.L_5 - .L_4)
	.align		4
.L_4:
        /*001c*/ 	.word	index@(triton_poi_fused_1)
        /*0020*/ 	.word	0x00000000


	//----- nvinfo : EIATTR_MIN_STACK_SIZE
	.align		4
.L_5:
        /*0024*/ 	.byte	0x04, 0x12
        /*0026*/ 	.short	(.L_7 - .L_6)
	.align		4
.L_6:
        /*0028*/ 	.word	index@(triton_poi_fused_1)
        /*002c*/ 	.word	0x00000000
.L_7:


//--------------------- .nv.info.triton_poi_fused_1 --------------------------
	.section	.nv.info.triton_poi_fused_1,"",@"SHT_CUDA_INFO"
	.sectionflags	@""
	.align	4


	//----- nvinfo : EIATTR_CUDA_API_VERSION
	.align		4
        /*0000*/ 	.byte	0x04, 0x37
        /*0002*/ 	.short	(.L_9 - .L_8)
.L_8:
        /*0004*/ 	.word	0x0000007c


	//----- nvinfo : EIATTR_KPARAM_INFO
	.align		4
.L_9:
        /*0008*/ 	.byte	0x04, 0x17
        /*000a*/ 	.short	(.L_11 - .L_10)
.L_10:
        /*000c*/ 	.word	0x00000000
        /*0010*/ 	.short	0x0003
        /*0012*/ 	.short	0x0014
        /*0014*/ 	.byte	0x00, 0xf0, 0x11, 0x00


	//----- nvinfo : EIATTR_KPARAM_INFO
	.align		4
.L_11:
        /*0018*/ 	.byte	0x04, 0x17
        /*001a*/ 	.short	(.L_13 - .L_12)
.L_12:
        /*001c*/ 	.word	0x00000000
        /*0020*/ 	.short	0x0002
        /*0022*/ 	.short	0x0010
        /*0024*/ 	.byte	0x00, 0xf0, 0x11, 0x00


	//----- nvinfo : EIATTR_KPARAM_INFO
	.align		4
.L_13:
        /*0028*/ 	.byte	0x04, 0x17
        /*002a*/ 	.short	(.L_15 - .L_14)
.L_14:
        /*002c*/ 	.word	0x00000000
        /*0030*/ 	.short	0x0001
        /*0032*/ 	.short	0x0008
        /*0034*/ 	.byte	0x00, 0xf4, 0x21, 0x00


	//----- nvinfo : EIATTR_KPARAM_INFO
	.align		4
.L_15:
        /*0038*/ 	.byte	0x04, 0x17
        /*003a*/ 	.short	(.L_17 - .L_16)
.L_16:
        /*003c*/ 	.word	0x00000000
        /*0040*/ 	.short	0x0000
        /*0042*/ 	.short	0x0000
        /*0044*/ 	.byte	0x00, 0xf4, 0x21, 0x00


	//----- nvinfo : EIATTR_SPARSE_MMA_MASK
	.align		4
.L_17:
        /*0048*/ 	.byte	0x03, 0x50
        /*004a*/ 	.short	0x0000


	//----- nvinfo : EIATTR_MAXREG_COUNT
	.align		4
        /*004c*/ 	.byte	0x03, 0x1b
        /*004e*/ 	.short	0x00ff


	//----- nvinfo : EIATTR_EXIT_INSTR_OFFSETS
	.align		4
        /*0050*/ 	.byte	0x04, 0x1c
        /*0052*/ 	.short	(.L_19 - .L_18)


	//   ....[0]....
.L_18:
        /*0054*/ 	.word	0x00000690


	//   ....[1]....
        /*0058*/ 	.word	0x000006e0


	//----- nvinfo : EIATTR_REQNTID
	.align		4
.L_19:
        /*005c*/ 	.byte	0x04, 0x10
        /*005e*/ 	.short	(.L_21 - .L_20)
.L_20:
        /*0060*/ 	.word	0x00000080
        /*0064*/ 	.word	0x00000001
        /*0068*/ 	.word	0x00000001


	//----- nvinfo : EIATTR_CBANK_PARAM_SIZE
	.align		4
.L_21:
        /*006c*/ 	.byte	0x03, 0x19
        /*006e*/ 	.short	0x0018


	//----- nvinfo : EIATTR_PARAM_CBANK
	.align		4
        /*0070*/ 	.byte	0x04, 0x0a
        /*0072*/ 	.short	(.L_23 - .L_22)
	.align		4
.L_22:
        /*0074*/ 	.word	index@(.nv.constant0.triton_poi_fused_1)
        /*0078*/ 	.short	0x0210
        /*007a*/ 	.short	0x0018


	//----- nvinfo : EIATTR_SW_WAR
	.align		4
.L_23:
        /*007c*/ 	.byte	0x04, 0x36
        /*007e*/ 	.short	(.L_25 - .L_24)
.L_24:
        /*0080*/ 	.word	0x00000008
.L_25:


//--------------------- .nv.callgraph             --------------------------
	.section	.nv.callgraph,"",@"SHT_CUDA_CALLGRAPH"
	.align	4
	.sectionentsize	8
	.align		4
        /*0000*/ 	.word	0x00000000
	.align		4
        /*0004*/ 	.word	0xffffffff
	.align		4
        /*0008*/ 	.word	0x00000000
	.align		4
        /*000c*/ 	.word	0xfffffffe
	.align		4
        /*0010*/ 	.word	0x00000000
	.align		4
        /*0014*/ 	.word	0xfffffffd
	.align		4
        /*0018*/ 	.word	0x00000000
	.align		4
        /*001c*/ 	.word	0xfffffffc


//--------------------- .text.triton_poi_fused_1  --------------------------
	.section	.text.triton_poi_fused_1,"ax",@progbits
	.sectionflags	@"SHF_BARRIERS=1"
	.align	128
        .global         triton_poi_fused_1
        .type           triton_poi_fused_1,@function
        .size           triton_poi_fused_1,(.L_x_1 - triton_poi_fused_1)
        .other          triton_poi_fused_1,@"STO_CUDA_ENTRY STV_DEFAULT"
triton_poi_fused_1:
.text.triton_poi_fused_1:
[----:B------:R-:W0:Y:S01]  /*0000*/  LDC R1, c[0x0][0x28] ;  /* 0x00000a00ff017b82 */ /* 0x000e220000000800 */
[----:B------:R-:W1:Y:S07]  /*0010*/  S2R R15, SR_CTAID.X ;  /* 0x00000000000f7919 */ /* 0x000e6e0000002500 */
[----:B------:R-:W2:Y:S01]  /*0020*/  LDC.64 R16, c[0x0][0x210] ;  /* 0x00008400ff107b82 */ /* 0x000ea20000000a00 */
[----:B------:R-:W-:Y:S01]  /*0030*/  IMAD.MOV.U32 R14, RZ, RZ, RZ ;  /* 0x000000ffff0e7224 */ /* 0x000fe200078e00ff */
[----:B------:R-:W-:Y:S01]  /*0040*/  ULDC.64 UR6, c[0x0][0x208] ;  /* 0x0000820000067ab9 */ /* 0x000fe20000000a00 */
[----:B------:R-:W3:Y:S01]  /*0050*/  S2R R18, SR_TID.X ;  /* 0x0000000000127919 */ /* 0x000ee20000002100 */
[----:B------:R-:W4:Y:S01]  /*0060*/  S2R R19, SR_CTAID.Y ;  /* 0x0000000000137919 */ /* 0x000f220000002600 */
[----:B-1----:R-:W-:Y:S01]  /*0070*/  IMAD.SHL.U32 R15, R15, 0x10, RZ ;  /* 0x000000100f0f7824 */ /* 0x002fe200078e00ff */
[----:B---3--:R-:W-:-:S04]  /*0080*/  SHF.R.U32.HI R0, RZ, 0x4, R18 ;  /* 0x00000004ff007819 */ /* 0x008fc80000011612 */
[----:B------:R-:W-:Y:S01]  /*0090*/  LOP3.LUT R4, R15, 0xf, R18, 0xf8, !PT ;  /* 0x0000000f0f047812 */ /* 0x000fe200078ef812 */
[----:B----4-:R-:W-:Y:S01]  /*00a0*/  IMAD.SHL.U32 R19, R19, 0x40, RZ ;  /* 0x0000004013137824 */ /* 0x010fe200078e00ff */
[----:B------:R-:W-:Y:S02]  /*00b0*/  SGXT.U32 R0, R0, 0x3 ;  /* 0x000000030000781a */ /* 0x000fe40000000000 */
[----:B------:R-:W-:Y:S02]  /*00c0*/  ISETP.GE.AND P0, PT, R4, 0x9, PT ;  /* 0x000000090400780c */ /* 0x000fe40003f06270 */
[----:B------:R-:W-:Y:S02]  /*00d0*/  LOP3.LUT R3, R19, 0x8, R0, 0xfe, !PT ;  /* 0x0000000813037812 */ /* 0x000fe400078efe00 */
[----:B------:R-:W-:Y:S02]  /*00e0*/  LOP3.LUT R2, R19, R0, RZ, 0xfc, !PT ;  /* 0x0000000013027212 */ /* 0x000fe400078efcff */
[C---:B------:R-:W-:Y:S01]  /*00f0*/  ISETP.LT.AND P2, PT, R3.reuse, 0x100, !P0 ;  /* 0x000001000300780c */ /* 0x040fe20004741270 */
[--C-:B------:R-:W-:Y:S01]  /*0100*/  IMAD R3, R3, 0x9, R4.reuse ;  /* 0x0000000903037824 */ /* 0x100fe200078e0204 */
[----:B------:R-:W-:Y:S01]  /*0110*/  LOP3.LUT R6, R19, 0x10, R0, 0xfe, !PT ;  /* 0x0000001013067812 */ /* 0x000fe200078efe00 */
[----:B------:R-:W-:Y:S01]  /*0120*/  IMAD R5, R2, 0x9, R4 ;  /* 0x0000000902057824 */ /* 0x000fe200078e0204 */
[----:B------:R-:W-:-:S02]  /*0130*/  LOP3.LUT R7, R19, 0x18, R0, 0xfe, !PT ;  /* 0x0000001813077812 */ /* 0x000fc400078efe00 */
[----:B------:R-:W-:Y:S01]  /*0140*/  ISETP.LT.AND P1, PT, R2, 0x100, !P0 ;  /* 0x000001000200780c */ /* 0x000fe20004721270 */
[----:B--2---:R-:W-:Y:S01]  /*0150*/  IMAD.WIDE R2, R3, 0x4, R16 ;  /* 0x0000000403027825 */ /* 0x004fe200078e0210 */
[----:B------:R-:W-:Y:S02]  /*0160*/  ISETP.LT.AND P6, PT, R6, 0x100, !P0 ;  /* 0x000001000600780c */ /* 0x000fe400047c1270 */
[----:B------:R-:W-:Y:S02]  /*0170*/  LOP3.LUT R8, R19, 0x20, R0, 0xfe, !PT ;  /* 0x0000002013087812 */ /* 0x000fe400078efe00 */
[----:B------:R-:W-:Y:S01]  /*0180*/  ISETP.LT.AND P5, PT, R7, 0x100, !P0 ;  /* 0x000001000700780c */ /* 0x000fe200047a1270 */
[----:B------:R1:W2:Y:S01]  /*0190*/  @P2 LDG.E.EL R14, desc[UR6][R2.64] ;  /* 0x00000006020e2981 */ /* 0x0002a2000c2e1900 */
[----:B------:R-:W-:Y:S02]  /*01a0*/  LOP3.LUT R4, R19, 0x28, R0, 0xfe, !PT ;  /* 0x0000002813047812 */ /* 0x000fe400078efe00 */
[----:B------:R-:W-:-:S02]  /*01b0*/  LOP3.LUT R6, R19, 0x30, R0, 0xfe, !PT ;  /* 0x0000003013067812 */ /* 0x000fc400078efe00 */
[----:B------:R-:W-:Y:S02]  /*01c0*/  LOP3.LUT R7, R19, 0x38, R0, 0xfe, !PT ;  /* 0x0000003813077812 */ /* 0x000fe400078efe00 */
[----:B------:R-:W-:Y:S02]  /*01d0*/  ISETP.LT.AND P4, PT, R8, 0x100, !P0 ;  /* 0x000001000800780c */ /* 0x000fe40004781270 */
[----:B------:R-:W-:Y:S02]  /*01e0*/  ISETP.LT.AND P3, PT, R4, 0x100, !P0 ;  /* 0x000001000400780c */ /* 0x000fe40004761270 */
[----:B------:R-:W-:Y:S02]  /*01f0*/  ISETP.LT.AND P2, PT, R6, 0x100, !P0 ;  /* 0x000001000600780c */ /* 0x000fe40004741270 */
[----:B------:R-:W-:Y:S01]  /*0200*/  ISETP.LT.AND P0, PT, R7, 0x100, !P0 ;  /* 0x000001000700780c */ /* 0x000fe20004701270 */
[C---:B------:R-:W-:Y:S02]  /*0210*/  VIADD R7, R5.reuse, 0x90 ;  /* 0x0000009005077836 */ /* 0x040fe40000000000 */
[----:B------:R-:W-:-:S02]  /*0220*/  VIADD R9, R5, 0xd8 ;  /* 0x000000d805097836 */ /* 0x000fc40000000000 */
[C---:B------:R-:W-:Y:S02]  /*0230*/  VIADD R11, R5.reuse, 0x120 ;  /* 0x00000120050b7836 */ /* 0x040fe40000000000 */
[C---:B------:R-:W-:Y:S02]  /*0240*/  VIADD R13, R5.reuse, 0x168 ;  /* 0x00000168050d7836 */ /* 0x040fe40000000000 */
[C---:B------:R-:W-:Y:S02]  /*0250*/  VIADD R23, R5.reuse, 0x1b0 ;  /* 0x000001b005177836 */ /* 0x040fe40000000000 */
[C---:B------:R-:W-:Y:S02]  /*0260*/  VIADD R25, R5.reuse, 0x1f8 ;  /* 0x000001f805197836 */ /* 0x040fe40000000000 */
[----:B-1----:R-:W-:-:S04]  /*0270*/  IMAD.WIDE R2, R5, 0x4, R16 ;  /* 0x0000000405027825 */ /* 0x002fc800078e0210 */
[----:B------:R-:W-:-:S04]  /*0280*/  IMAD.WIDE R4, R7, 0x4, R16 ;  /* 0x0000000407047825 */ /* 0x000fc800078e0210 */
[----:B------:R-:W-:-:S04]  /*0290*/  IMAD.WIDE R6, R9, 0x4, R16 ;  /* 0x0000000409067825 */ /* 0x000fc800078e0210 */
[----:B------:R-:W-:Y:S01]  /*02a0*/  IMAD.WIDE R8, R11, 0x4, R16 ;  /* 0x000000040b087825 */ /* 0x000fe200078e0210 */
[----:B------:R-:W-:-:S03]  /*02b0*/  CS2R R20, SRZ ;  /* 0x0000000000147805 */ /* 0x000fc6000001ff00 */
[----:B------:R-:W-:-:S03]  /*02c0*/  IMAD.WIDE R10, R13, 0x4, R16 ;  /* 0x000000040d0a7825 */ /* 0x000fc600078e0210 */
[----:B------:R1:W3:Y:S01]  /*02d0*/  @P6 LDG.E.EL R20, desc[UR6][R4.64] ;  /* 0x0000000604146981 */ /* 0x0002e2000c2e1900 */
[--C-:B------:R-:W-:Y:S01]  /*02e0*/  IMAD.WIDE R12, R23, 0x4, R16.reuse ;  /* 0x00000004170c7825 */ /* 0x100fe200078e0210 */
[----:B------:R-:W-:Y:S02]  /*02f0*/  CS2R R22, SRZ ;  /* 0x0000000000167805 */ /* 0x000fe4000001ff00 */
[----:B------:R-:W4:Y:S01]  /*0300*/  @P5 LDG.E.EL R21, desc[UR6][R6.64] ;  /* 0x0000000606155981 */ /* 0x000f22000c2e1900 */
[----:B------:R-:W-:Y:S01]  /*0310*/  IMAD.WIDE R16, R25, 0x4, R16 ;  /* 0x0000000419107825 */ /* 0x000fe200078e0210 */
[----:B------:R-:W-:Y:S02]  /*0320*/  CS2R R24, SRZ ;  /* 0x0000000000187805 */ /* 0x000fe4000001ff00 */
[----:B------:R-:W5:Y:S01]  /*0330*/  @P4 LDG.E.EL R22, desc[UR6][R8.64] ;  /* 0x0000000608164981 */ /* 0x000f62000c2e1900 */
[----:B------:R-:W-:-:S03]  /*0340*/  IMAD.MOV.U32 R26, RZ, RZ, RZ ;  /* 0x000000ffff1a7224 */ /* 0x000fc600078e00ff */
[----:B------:R-:W5:Y:S04]  /*0350*/  @P3 LDG.E.EL R24, desc[UR6][R10.64] ;  /* 0x000000060a183981 */ /* 0x000f68000c2e1900 */
[----:B------:R1:W5:Y:S04]  /*0360*/  @P2 LDG.E.EL R23, desc[UR6][R12.64] ;  /* 0x000000060c172981 */ /* 0x000368000c2e1900 */
[----:B------:R1:W5:Y:S04]  /*0370*/  @P1 LDG.E.EL R25, desc[UR6][R2.64] ;  /* 0x0000000602191981 */ /* 0x000368000c2e1900 */
[----:B------:R-:W5:Y:S01]  /*0380*/  @P0 LDG.E.EL R26, desc[UR6][R16.64] ;  /* 0x00000006101a0981 */ /* 0x000f62000c2e1900 */
[----:B------:R-:W1:Y:S01]  /*0390*/  S2R R27, SR_TID.X ;  /* 0x00000000001b7919 */ /* 0x000e620000002100 */
[----:B------:R-:W1:Y:S01]  /*03a0*/  S2UR UR5, SR_CgaCtaId ;  /* 0x00000000000579c3 */ /* 0x000e620000008800 */
[----:B------:R-:W-:-:S02]  /*03b0*/  UMOV UR4, 0x400 ;  /* 0x0000040000047882 */ /* 0x000fc40000000000 */
[----:B01----:R-:W-:Y:S01]  /*03c0*/  UPRMT UR4, UR5, 0x654, UR4 ;  /* 0x0000065405047896 */ /* 0x003fe20008000004 */
[----:B------:R-:W-:Y:S01]  /*03d0*/  IMAD.SHL.U32 R4, R27, 0x40, RZ ;  /* 0x000000401b047824 */ /* 0x000fe200078e00ff */
[----:B------:R-:W-:-:S04]  /*03e0*/  SHF.R.U32.HI R5, RZ, 0x4, R27 ;  /* 0x00000004ff057819 */ /* 0x000fc8000001161b */
[----:B------:R-:W-:Y:S02]  /*03f0*/  SGXT.U32 R5, R5, 0x3 ;  /* 0x000000030505781a */ /* 0x000fe40000000000 */
[----:B------:R-:W-:-:S04]  /*0400*/  LOP3.LUT R4, R4, 0x3c0, RZ, 0xc0, !PT ;  /* 0x000003c004047812 */ /* 0x000fc800078ec0ff */
[C---:B------:R-:W-:Y:S02]  /*0410*/  LOP3.LUT R5, R4.reuse, R5, RZ, 0xfc, !PT ;  /* 0x0000000504057212 */ /* 0x040fe400078efcff */
[----:B------:R-:W-:-:S05]  /*0420*/  LEA.HI R4, R4, UR4, RZ, 0x1e ;  /* 0x0000000404047c11 */ /* 0x000fca000f8ff0ff */
[----:B------:R-:W-:Y:S01]  /*0430*/  IMAD R13, R5, 0x4, R4 ;  /* 0x00000004050d7824 */ /* 0x000fe200078e0204 */
[C---:B------:R-:W-:Y:S01]  /*0440*/  LOP3.LUT R2, R27.reuse, 0x70, RZ, 0xc0, !PT ;  /* 0x000000701b027812 */ /* 0x040fe200078ec0ff */
[----:B------:R-:W-:-:S04]  /*0450*/  IMAD.SHL.U32 R8, R27, 0x4, RZ ;  /* 0x000000041b087824 */ /* 0x000fc800078e00ff */
[----:B------:R-:W-:Y:S01]  /*0460*/  VIADD R3, R2, UR4 ;  /* 0x0000000402037c36 */ /* 0x000fe20008000000 */
[----:B------:R-:W-:-:S05]  /*0470*/  LOP3.LUT R8, R8, 0x1fc, RZ, 0xc0, !PT ;  /* 0x000001fc08087812 */ /* 0x000fca00078ec0ff */
[----:B------:R-:W-:Y:S02]  /*0480*/  IMAD R4, R8, 0x4, R3 ;  /* 0x0000000408047824 */ /* 0x000fe400078e0203 */
[----:B------:R-:W-:Y:S01]  /*0490*/  IMAD.SHL.U32 R18, R18, 0x4, RZ ;  /* 0x0000000412127824 */ /* 0x000fe200078e00ff */
[----:B------:R-:W0:Y:S04]  /*04a0*/  LDC.64 R2, c[0x0][0x218] ;  /* 0x00008600ff027b82 */ /* 0x000e280000000a00 */
[----:B------:R-:W-:-:S04]  /*04b0*/  LOP3.LUT R18, R19, 0x3c, R18, 0xf8, !PT ;  /* 0x0000003c13127812 */ /* 0x000fc800078ef812 */
[----:B------:R-:W-:-:S04]  /*04c0*/  SHF.R.S32.HI R9, RZ, 0x1f, R18 ;  /* 0x0000001fff097819 */ /* 0x000fc80000011412 */
[----:B------:R-:W-:-:S04]  /*04d0*/  LEA.HI R9, R9, R18, RZ, 0x4 ;  /* 0x0000001209097211 */ /* 0x000fc800078f20ff */
[----:B------:R-:W-:Y:S02]  /*04e0*/  LOP3.LUT R11, R9, 0xfffffff0, RZ, 0xc0, !PT ;  /* 0xfffffff0090b7812 */ /* 0x000fe400078ec0ff */
[----:B------:R-:W-:Y:S02]  /*04f0*/  SHF.R.S32.HI R10, RZ, 0x4, R9 ;  /* 0x00000004ff0a7819 */ /* 0x000fe40000011409 */
[C---:B------:R-:W-:Y:S01]  /*0500*/  ISETP.GE.AND P0, PT, R18.reuse, 0x100, PT ;  /* 0x000001001200780c */ /* 0x040fe20003f06270 */
[----:B------:R-:W-:Y:S01]  /*0510*/  IMAD.IADD R11, R18, 0x1, -R11 ;  /* 0x00000001120b7824 */ /* 0x000fe200078e0a0b */
[----:B------:R-:W-:Y:S02]  /*0520*/  LOP3.LUT R9, R15, R0, RZ, 0xfc, !PT ;  /* 0x000000000f097212 */ /* 0x000fe400078efcff */
[----:B------:R-:W-:Y:S01]  /*0530*/  LOP3.LUT R0, R15, 0x8, R0, 0xfe, !PT ;  /* 0x000000080f007812 */ /* 0x000fe200078efe00 */
[----:B------:R-:W-:Y:S01]  /*0540*/  IMAD R12, R10, 0x90, R11 ;  /* 0x000000900a0c7824 */ /* 0x000fe200078e020b */
[----:B------:R-:W-:-:S02]  /*0550*/  ISETP.LT.AND P1, PT, R9, 0x9, !P0 ;  /* 0x000000090900780c */ /* 0x000fc40004721270 */
[----:B------:R-:W-:Y:S01]  /*0560*/  ISETP.LT.AND P0, PT, R0, 0x9, !P0 ;  /* 0x000000090000780c */ /* 0x000fe20004701270 */
[----:B------:R-:W-:-:S04]  /*0570*/  IMAD R11, R9, 0x10, R12 ;  /* 0x00000010090b7824 */ /* 0x000fc800078e020c */
[----:B0-----:R-:W-:Y:S01]  /*0580*/  IMAD.WIDE R10, R11, 0x4, R2 ;  /* 0x000000040b0a7825 */ /* 0x001fe200078e0202 */
[----:B--2---:R-:W-:Y:S04]  /*0590*/  STS [R13+0x20], R14 ;  /* 0x0000200e0d007388 */ /* 0x004fe80000000800 */
[----:B---3--:R-:W-:Y:S04]  /*05a0*/  STS [R13+0x40], R20 ;  /* 0x000040140d007388 */ /* 0x008fe80000000800 */
[----:B----4-:R-:W-:Y:S04]  /*05b0*/  STS [R13+0x60], R21 ;  /* 0x000060150d007388 */ /* 0x010fe80000000800 */
[----:B-----5:R-:W-:Y:S04]  /*05c0*/  STS [R13+0x80], R22 ;  /* 0x000080160d007388 */ /* 0x020fe80000000800 */
[----:B------:R-:W-:Y:S04]  /*05d0*/  STS [R13+0xa0], R24 ;  /* 0x0000a0180d007388 */ /* 0x000fe80000000800 */
[----:B------:R-:W-:Y:S04]  /*05e0*/  STS [R13+0xc0], R23 ;  /* 0x0000c0170d007388 */ /* 0x000fe80000000800 */
[----:B------:R-:W-:Y:S04]  /*05f0*/  STS [R13], R25 ;  /* 0x000000190d007388 */ /* 0x000fe80000000800 */
[----:B------:R0:W-:Y:S01]  /*0600*/  STS [R13+0xe0], R26 ;  /* 0x0000e01a0d007388 */ /* 0x0001e20000000800 */
[----:B------:R-:W-:Y:S06]  /*0610*/  BAR.SYNC.DEFER_BLOCKING 0x0 ;  /* 0x0000000000007b1d */ /* 0x000fec0000010000 */
[----:B------:R-:W1:Y:S01]  /*0620*/  LDS.128 R4, [R4] ;  /* 0x0000000004047984 */ /* 0x000e620000000c00 */
[----:B0-----:R-:W-:-:S04]  /*0630*/  LOP3.LUT R13, R8, 0x200, RZ, 0xfc, !PT ;  /* 0x00000200080d7812 */ /* 0x001fc800078efcff */
[----:B------:R-:W-:-:S04]  /*0640*/  SHF.R.U32.HI R13, RZ, 0x2, R13 ;  /* 0x00000002ff0d7819 */ /* 0x000fc8000001160d */
[----:B------:R-:W-:-:S05]  /*0650*/  LOP3.LUT R13, R13, 0xf0, RZ, 0xc0, !PT ;  /* 0x000000f00d0d7812 */ /* 0x000fca00078ec0ff */
[----:B------:R-:W-:-:S04]  /*0660*/  VIADD R13, R13, UR4 ;  /* 0x000000040d0d7c36 */ /* 0x000fc80008000000 */
[----:B------:R-:W-:Y:S01]  /*0670*/  IMAD R13, R8, 0x4, R13 ;  /* 0x00000004080d7824 */ /* 0x000fe200078e020d */
[----:B-1----:R0:W-:Y:S02]  /*0680*/  @P1 STG.E.128 desc[UR6][R10.64], R4 ;  /* 0x000000040a001986 */ /* 0x0021e4000c101d06 */
[----:B0-----:R-:W-:Y:S05]  /*0690*/  @!P0 EXIT ;  /* 0x000000000000894d */ /* 0x001fea0003800000 */
[----:B0-----:R-:W0:Y:S01]  /*06a0*/  LDS.128 R8, [R13+0x800] ;  /* 0x000800000d087984 */ /* 0x001e220000000c00 */
[----:B------:R-:W-:-:S04]  /*06b0*/  IMAD R5, R0, 0x10, R12 ;  /* 0x0000001000057824 */ /* 0x000fc800078e020c */
[----:B------:R-:W-:-:S05]  /*06c0*/  IMAD.WIDE R2, R5, 0x4, R2 ;  /* 0x0000000405027825 */ /* 0x000fca00078e0202 */
[----:B0-----:R-:W-:Y:S01]  /*06d0*/  STG.E.128 desc[UR6][R2.64], R8 ;  /* 0x0000000802007986 */ /* 0x001fe2000c101d06 */
[----:B------:R-:W-:Y:S05]  /*06e0*/  EXIT ;  /* 0x000000000000794d */ /* 0x000fea0003800000 */
.L_x_0:
[----:B------:R-:W-:-:S00]  /*06f0*/  BRA `(.L_x_0) ;  /* 0xfffffffc00fc7947 */ /* 0x000fc0000383ffff */
[----:B------:R-:W-:-:S00]  /*0700*/  NOP ;  /* 0x0000000000007918 */ /* 0x000fc00000000000 */
[----:B------:R-:W-:-:S00]  /*0710*/  NOP ;  /* 0x0000000000007918 */ /* 0x000fc00000000000 */
[----:B------:R-:W-:-:S00]  /*0720*/  NOP ;  /* 0x0000000000007918 */ /* 0x000fc00000000000 */
[----:B------:R-:W-:-:S00]  /*0730*/  NOP ;  /* 0x0000000000007918 */ /* 0x000fc00000000000 */
[----:B------:R-:W-:-:S00]  /*0740*/  NOP ;  /* 0x0000000000007918 */ /* 0x000fc00000000000 */
[----:B------:R-:W-:-:S00]  /*0750*/  NOP ;  /* 0x0000000000007918 */ /* 0x000fc00000000000 */
[----:B------:R-:W-:-:S00]  /*0760*/  NOP ;  /* 0x0000000000007918 */ /* 0x000fc00000000000 */
[----:B------:R-:W-:-:S00]  /*0770*/  NOP ;  /* 0x0000000000007918 */ /* 0x000fc00000000000 */
.L_x_1:


//--------------------- .nv.shared.triton_poi_fused_1 --------------------------
	.section	.nv.shared.triton_poi_fused_1,"aw",@nobits
	.sectionflags	@""
	.align	16
	.zero		1024


//--------------------- .nv.constant0.triton_poi_fused_1 --------------------------
	.section	.nv.constant0.triton_poi_fused_1,"a",@progbits
	.sectionflags	@""
	.align	4
.nv.constant0.triton_poi_fused_1:
	.zero		552
